//
// Generated by NVIDIA NVVM Compiler
//
// Compiler Build ID: CL-36424714
// Cuda compilation tools, release 13.0, V13.0.88
// Based on NVVM 20.0.0
//

.version 9.0
.target sm_100
.address_size 64

	// .globl	_Z19block_prefix_kernelPKfPfS1_i
.extern .shared .align 16 .b8 sh[];

.visible .entry _Z19block_prefix_kernelPKfPfS1_i(
	.param .u64 .ptr .align 1 _Z19block_prefix_kernelPKfPfS1_i_param_0,
	.param .u64 .ptr .align 1 _Z19block_prefix_kernelPKfPfS1_i_param_1,
	.param .u64 .ptr .align 1 _Z19block_prefix_kernelPKfPfS1_i_param_2,
	.param .u32 _Z19block_prefix_kernelPKfPfS1_i_param_3
)
{
	.reg .pred 	%p<12>;
	.reg .b32 	%r<44>;
	.reg .b32 	%f<19>;
	.reg .b64 	%rd<18>;

	ld.param.u64 	%rd4, [_Z19block_prefix_kernelPKfPfS1_i_param_0];
	ld.param.u64 	%rd2, [_Z19block_prefix_kernelPKfPfS1_i_param_1];
	ld.param.u64 	%rd3, [_Z19block_prefix_kernelPKfPfS1_i_param_2];
	ld.param.u32 	%r16, [_Z19block_prefix_kernelPKfPfS1_i_param_3];
	cvta.to.global.u64 	%rd1, %rd4;
	mov.u32 	%r1, %tid.x;
	mov.u32 	%r2, %ctaid.x;
	mov.u32 	%r3, %ntid.x;
	mul.lo.s32 	%r4, %r2, %r3;
	add.s32 	%r5, %r4, %r1;
	setp.ge.s32 	%p1, %r5, %r16;
	mov.f32 	%f17, 0f00000000;
	@%p1 bra 	$L__BB0_2;
	mul.wide.s32 	%rd5, %r5, 4;
	add.s64 	%rd6, %rd1, %rd5;
	ld.global.nc.f32 	%f17, [%rd6];
$L__BB0_2:
	shl.b32 	%r17, %r1, 2;
	mov.u32 	%r18, sh;
	add.s32 	%r6, %r18, %r17;
	st.shared.f32 	[%r6], %f17;
	bar.sync 	0;
	setp.lt.u32 	%p2, %r3, 2;
	@%p2 bra 	$L__BB0_7;
	shl.b32 	%r20, %r1, 1;
	add.s32 	%r7, %r20, 2;
	mov.b32 	%r42, 1;
$L__BB0_4:
	mul.lo.s32 	%r9, %r7, %r42;
	bar.sync 	0;
	setp.gt.s32 	%p3, %r9, %r3;
	@%p3 bra 	$L__BB0_6;
	sub.s32 	%r21, %r9, %r42;
	shl.b32 	%r22, %r21, 2;
	add.s32 	%r24, %r18, %r22;
	ld.shared.f32 	%f7, [%r24+-4];
	shl.b32 	%r25, %r42, 2;
	add.s32 	%r26, %r24, %r25;
	ld.shared.f32 	%f8, [%r26+-4];
	add.f32 	%f9, %f7, %f8;
	st.shared.f32 	[%r26+-4], %f9;
$L__BB0_6:
	shl.b32 	%r42, %r42, 1;
	setp.lt.s32 	%p4, %r42, %r3;
	@%p4 bra 	$L__BB0_4;
$L__BB0_7:
	bar.sync 	0;
	setp.ne.s32 	%p5, %r1, 0;
	@%p5 bra 	$L__BB0_9;
	shl.b32 	%r27, %r3, 2;
	add.s32 	%r29, %r18, %r27;
	mov.b32 	%r30, 0;
	st.shared.u32 	[%r29+-4], %r30;
$L__BB0_9:
	setp.lt.u32 	%p6, %r3, 2;
	@%p6 bra 	$L__BB0_14;
	shl.b32 	%r31, %r1, 1;
	add.s32 	%r11, %r31, 2;
	mov.u32 	%r43, %r3;
$L__BB0_11:
	shr.u32 	%r13, %r43, 1;
	mul.lo.s32 	%r14, %r11, %r13;
	bar.sync 	0;
	setp.gt.u32 	%p7, %r14, %r3;
	@%p7 bra 	$L__BB0_13;
	sub.s32 	%r32, %r14, %r13;
	shl.b32 	%r33, %r32, 2;
	add.s32 	%r35, %r18, %r33;
	ld.shared.f32 	%f10, [%r35+-4];
	shl.b32 	%r36, %r13, 2;
	add.s32 	%r37, %r35, %r36;
	ld.shared.f32 	%f11, [%r37+-4];
	st.shared.f32 	[%r35+-4], %f11;
	add.f32 	%f12, %f10, %f11;
	st.shared.f32 	[%r37+-4], %f12;
$L__BB0_13:
	setp.gt.u32 	%p8, %r43, 3;
	mov.u32 	%r43, %r13;
	@%p8 bra 	$L__BB0_11;
$L__BB0_14:
	setp.ge.s32 	%p9, %r5, %r16;
	bar.sync 	0;
	ld.shared.f32 	%f13, [%r6];
	add.f32 	%f3, %f17, %f13;
	@%p9 bra 	$L__BB0_16;
	cvta.to.global.u64 	%rd7, %rd2;
	mul.wide.s32 	%rd8, %r5, 4;
	add.s64 	%rd9, %rd7, %rd8;
	st.global.f32 	[%rd9], %f3;
$L__BB0_16:
	setp.ne.s32 	%p10, %r1, 0;
	bar.sync 	0;
	@%p10 bra 	$L__BB0_20;
	sub.s32 	%r38, %r16, %r4;
	min.u32 	%r15, %r38, %r3;
	setp.eq.s32 	%p11, %r38, 0;
	mov.f32 	%f18, 0f00000000;
	@%p11 bra 	$L__BB0_19;
	shl.b32 	%r39, %r15, 2;
	add.s32 	%r41, %r18, %r39;
	ld.shared.f32 	%f15, [%r41+-4];
	cvt.s64.s32 	%rd10, %r4;
	cvt.u64.u32 	%rd11, %r15;
	add.s64 	%rd12, %rd11, %rd10;
	shl.b64 	%rd13, %rd12, 2;
	add.s64 	%rd14, %rd1, %rd13;
	ld.global.nc.f32 	%f16, [%rd14+-4];
	add.f32 	%f18, %f15, %f16;
$L__BB0_19:
	cvta.to.global.u64 	%rd15, %rd3;
	mul.wide.u32 	%rd16, %r2, 4;
	add.s64 	%rd17, %rd15, %rd16;
	st.global.f32 	[%rd17], %f18;
$L__BB0_20:
	ret;

}
	// .globl	_Z17add_block_offsetsPfPKfi
.visible .entry _Z17add_block_offsetsPfPKfi(
	.param .u64 .ptr .align 1 _Z17add_block_offsetsPfPKfi_param_0,
	.param .u64 .ptr .align 1 _Z17add_block_offsetsPfPKfi_param_1,
	.param .u32 _Z17add_block_offsetsPfPKfi_param_2
)
{
	.reg .pred 	%p<3>;
	.reg .b32 	%r<7>;
	.reg .b32 	%f<7>;
	.reg .b64 	%rd<9>;

	ld.param.u64 	%rd1, [_Z17add_block_offsetsPfPKfi_param_0];
	ld.param.u64 	%rd2, [_Z17add_block_offsetsPfPKfi_param_1];
	ld.param.u32 	%r3, [_Z17add_block_offsetsPfPKfi_param_2];
	mov.u32 	%r1, %ctaid.x;
	mov.u32 	%r4, %ntid.x;
	mov.u32 	%r5, %tid.x;
	mad.lo.s32 	%r2, %r1, %r4, %r5;
	setp.ge.s32 	%p1, %r2, %r3;
	@%p1 bra 	$L__BB1_4;
	setp.eq.s32 	%p2, %r1, 0;
	mov.f32 	%f6, 0f00000000;
	@%p2 bra 	$L__BB1_3;
	add.s32 	%r6, %r1, -1;
	cvta.to.global.u64 	%rd3, %rd2;
	mul.wide.u32 	%rd4, %r6, 4;
	add.s64 	%rd5, %rd3, %rd4;
	ld.global.nc.f32 	%f6, [%rd5];
$L__BB1_3:
	cvta.to.global.u64 	%rd6, %rd1;
	mul.wide.s32 	%rd7, %r2, 4;
	add.s64 	%rd8, %rd6, %rd7;
	ld.global.f32 	%f4, [%rd8];
	add.f32 	%f5, %f6, %f4;
	st.global.f32 	[%rd8], %f5;
$L__BB1_4:
	ret;

}


// ===== COMPILED SASS (sm_100) =====

	.target	sm_100

	.elftype	@"ET_EXEC"


//--------------------- .note.nv.tkinfo           --------------------------
	.section	.note.nv.tkinfo,"",@"SHT_NOTE"
	.sectionflags	@"SHF_NOTE_NV_TKINFO"
	.tkinfo
        /*0018*/ 	.word	0x00000002
        /*0030*/ 	.string	""
        /*0030*/ 	.string	"ptxas"
        /*0030*/ 	.string	"Cuda compilation tools, release 13.0, V13.0.88"
        /*0030*/ 	.string	"Build cuda_13.0.r13.0/compiler.36424714_0"
        /*0030*/ 	.string	"-arch sm_100 -m 64 "



//--------------------- .note.nv.cuinfo           --------------------------
	.section	.note.nv.cuinfo,"",@"SHT_NOTE"
	.sectionflags	@"SHF_NOTE_NV_CUINFO"
        /*0018*/ 	.short	0x0002
        /*001a*/ 	.short	0x0064
        /*001c*/ 	.short	0x0082
	.zero		2


//--------------------- .nv.info                  --------------------------
	.section	.nv.info,"",@"SHT_CUDA_INFO"
	.align	4


	//----- nvinfo : EIATTR_REGCOUNT
	.align		4
        /*0000*/ 	.byte	0x04, 0x2f
        /*0002*/ 	.short	(.L_1 - .L_0)
	.align		4
.L_0:
        /*0004*/ 	.word	index@(_Z19block_prefix_kernelPKfPfS1_i)
        /*0008*/ 	.word	0x00000015


	//----- nvinfo : EIATTR_FRAME_SIZE
	.align		4
.L_1:
        /*000c*/ 	.byte	0x04, 0x11
        /*000e*/ 	.short	(.L_3 - .L_2)
	.align		4
.L_2:
        /*0010*/ 	.word	index@(_Z19block_prefix_kernelPKfPfS1_i)
        /*0014*/ 	.word	0x00000000


	//----- nvinfo : EIATTR_REGCOUNT
	.align		4
.L_3:
        /*0018*/ 	.byte	0x04, 0x2f
        /*001a*/ 	.short	(.L_5 - .L_4)
	.align		4
.L_4:
        /*001c*/ 	.word	index@(_Z17add_block_offsetsPfPKfi)
        /*0020*/ 	.word	0x0000000c


	//----- nvinfo : EIATTR_FRAME_SIZE
	.align		4
.L_5:
        /*0024*/ 	.byte	0x04, 0x11
        /*0026*/ 	.short	(.L_7 - .L_6)
	.align		4
.L_6:
        /*0028*/ 	.word	index@(_Z17add_block_offsetsPfPKfi)
        /*002c*/ 	.word	0x00000000


	//----- nvinfo : EIATTR_MIN_STACK_SIZE
	.align		4
.L_7:
        /*0030*/ 	.byte	0x04, 0x12
        /*0032*/ 	.short	(.L_9 - .L_8)
	.align		4
.L_8:
        /*0034*/ 	.word	index@(_Z17add_block_offsetsPfPKfi)
        /*0038*/ 	.word	0x00000000


	//----- nvinfo : EIATTR_MIN_STACK_SIZE
	.align		4
.L_9:
        /*003c*/ 	.byte	0x04, 0x12
        /*003e*/ 	.short	(.L_11 - .L_10)
	.align		4
.L_10:
        /*0040*/ 	.word	index@(_Z19block_prefix_kernelPKfPfS1_i)
        /*0044*/ 	.word	0x00000000
.L_11:


//--------------------- .nv.compat                --------------------------
	.section	.nv.compat,"",@"SHT_CUDA_COMPAT_INFO"
	.align	4
        /*0000*/ 	.byte	0x02, 0x09, 0x00, 0x00, 0x02, 0x02, 0x01, 0x00, 0x02, 0x05, 0x05, 0x00, 0x03, 0x07, 0x01, 0x01
        /*0010*/ 	.byte	0x02, 0x03, 0x00, 0x00, 0x02, 0x06, 0x01, 0x00, 0x04, 0x0b, 0x08, 0x00, 0x09, 0x00, 0x00, 0x00
        /*0020*/ 	.byte	0x00, 0x00, 0x00, 0x00


//--------------------- .nv.info._Z17add_block_offsetsPfPKfi --------------------------
	.section	.nv.info._Z17add_block_offsetsPfPKfi,"",@"SHT_CUDA_INFO"
	.sectionflags	@""
	.align	4


	//----- nvinfo : EIATTR_CUDA_API_VERSION
	.align		4
        /*0000*/ 	.byte	0x04, 0x37
        /*0002*/ 	.short	(.L_13 - .L_12)
.L_12:
        /*0004*/ 	.word	0x00000082


	//----- nvinfo : EIATTR_KPARAM_INFO
	.align		4
.L_13:
        /*0008*/ 	.byte	0x04, 0x17
        /*000a*/ 	.short	(.L_15 - .L_14)
.L_14:
        /*000c*/ 	.word	0x00000000
        /*0010*/ 	.short	0x0002
        /*0012*/ 	.short	0x0010
        /*0014*/ 	.byte	0x00, 0xf0, 0x11, 0x00


	//----- nvinfo : EIATTR_KPARAM_INFO
	.align		4
.L_15:
        /*0018*/ 	.byte	0x04, 0x17
        /*001a*/ 	.short	(.L_17 - .L_16)
.L_16:
        /*001c*/ 	.word	0x00000000
        /*0020*/ 	.short	0x0001
        /*0022*/ 	.short	0x0008
        /*0024*/ 	.byte	0x00, 0xf5, 0x21, 0x00


	//----- nvinfo : EIATTR_KPARAM_INFO
	.align		4
.L_17:
        /*0028*/ 	.byte	0x04, 0x17
        /*002a*/ 	.short	(.L_19 - .L_18)
.L_18:
        /*002c*/ 	.word	0x00000000
        /*0030*/ 	.short	0x0000
        /*0032*/ 	.short	0x0000
        /*0034*/ 	.byte	0x00, 0xf5, 0x21, 0x00


	//----- nvinfo : EIATTR_SPARSE_MMA_MASK
	.align		4
.L_19:
        /*0038*/ 	.byte	0x03, 0x50
        /*003a*/ 	.short	0x0000


	//----- nvinfo : EIATTR_MAXREG_COUNT
	.align		4
        /*003c*/ 	.byte	0x03, 0x1b
        /*003e*/ 	.short	0x00ff


	//----- nvinfo : EIATTR_MERCURY_ISA_VERSION
	.align		4
        /*0040*/ 	.byte	0x03, 0x5f
        /*0042*/ 	.short	0x0101


	//----- nvinfo : EIATTR_VRC_CTA_INIT_COUNT
	.align		4
        /*0044*/ 	.byte	0x02, 0x4a
	.zero		1
	.zero		1


	//----- nvinfo : EIATTR_EXIT_INSTR_OFFSETS
	.align		4
        /*0048*/ 	.byte	0x04, 0x1c
        /*004a*/ 	.short	(.L_21 - .L_20)


	//   ....[0]....
.L_20:
        /*004c*/ 	.word	0x00000070


	//   ....[1]....
        /*0050*/ 	.word	0x00000140


	//----- nvinfo : EIATTR_CBANK_PARAM_SIZE
	.align		4
.L_21:
        /*0054*/ 	.byte	0x03, 0x19
        /*0056*/ 	.short	0x0014


	//----- nvinfo : EIATTR_PARAM_CBANK
	.align		4
        /*0058*/ 	.byte	0x04, 0x0a
        /*005a*/ 	.short	(.L_23 - .L_22)
	.align		4
.L_22:
        /*005c*/ 	.word	index@(.nv.constant0._Z17add_block_offsetsPfPKfi)
        /*0060*/ 	.short	0x0380
        /*0062*/ 	.short	0x0014


	//----- nvinfo : EIATTR_SW_WAR
	.align		4
.L_23:
        /*0064*/ 	.byte	0x04, 0x36
        /*0066*/ 	.short	(.L_25 - .L_24)
.L_24:
        /*0068*/ 	.word	0x00000008
.L_25:


//--------------------- .nv.info._Z19block_prefix_kernelPKfPfS1_i --------------------------
	.section	.nv.info._Z19block_prefix_kernelPKfPfS1_i,"",@"SHT_CUDA_INFO"
	.sectionflags	@""
	.align	4


	//----- nvinfo : EIATTR_CUDA_API_VERSION
	.align		4
        /*0000*/ 	.byte	0x04, 0x37
        /*0002*/ 	.short	(.L_27 - .L_26)
.L_26:
        /*0004*/ 	.word	0x00000082


	//----- nvinfo : EIATTR_KPARAM_INFO
	.align		4
.L_27:
        /*0008*/ 	.byte	0x04, 0x17
        /*000a*/ 	.short	(.L_29 - .L_28)
.L_28:
        /*000c*/ 	.word	0x00000000
        /*0010*/ 	.short	0x0003
        /*0012*/ 	.short	0x0018
        /*0014*/ 	.byte	0x00, 0xf0, 0x11, 0x00


	//----- nvinfo : EIATTR_KPARAM_INFO
	.align		4
.L_29:
        /*0018*/ 	.byte	0x04, 0x17
        /*001a*/ 	.short	(.L_31 - .L_30)
.L_30:
        /*001c*/ 	.word	0x00000000
        /*0020*/ 	.short	0x0002
        /*0022*/ 	.short	0x0010
        /*0024*/ 	.byte	0x00, 0xf5, 0x21, 0x00


	//----- nvinfo : EIATTR_KPARAM_INFO
	.align		4
.L_31:
        /*0028*/ 	.byte	0x04, 0x17
        /*002a*/ 	.short	(.L_33 - .L_32)
.L_32:
        /*002c*/ 	.word	0x00000000
        /*0030*/ 	.short	0x0001
        /*0032*/ 	.short	0x0008
        /*0034*/ 	.byte	0x00, 0xf5, 0x21, 0x00


	//----- nvinfo : EIATTR_KPARAM_INFO
	.align		4
.L_33:
        /*0038*/ 	.byte	0x04, 0x17
        /*003a*/ 	.short	(.L_35 - .L_34)
.L_34:
        /*003c*/ 	.word	0x00000000
        /*0040*/ 	.short	0x0000
        /*0042*/ 	.short	0x0000
        /*0044*/ 	.byte	0x00, 0xf5, 0x21, 0x00


	//----- nvinfo : EIATTR_SPARSE_MMA_MASK
	.align		4
.L_35:
        /*0048*/ 	.byte	0x03, 0x50
        /*004a*/ 	.short	0x0000


	//----- nvinfo : EIATTR_MAXREG_COUNT
	.align		4
        /*004c*/ 	.byte	0x03, 0x1b
        /*004e*/ 	.short	0x00ff


	//----- nvinfo : EIATTR_NUM_BARRIERS
	.align		4
        /*0050*/ 	.byte	0x02, 0x4c
        /*0052*/ 	.byte	0x01
	.zero		1


	//----- nvinfo : EIATTR_MERCURY_ISA_VERSION
	.align		4
        /*0054*/ 	.byte	0x03, 0x5f
        /*0056*/ 	.short	0x0101


	//----- nvinfo : EIATTR_VRC_CTA_INIT_COUNT
	.align		4
        /*0058*/ 	.byte	0x02, 0x4a
	.zero		1
	.zero		1


	//----- nvinfo : EIATTR_EXIT_INSTR_OFFSETS
	.align		4
        /*005c*/ 	.byte	0x04, 0x1c
        /*005e*/ 	.short	(.L_37 - .L_36)


	//   ....[0]....
.L_36:
        /*0060*/ 	.word	0x00000450


	//   ....[1]....
        /*0064*/ 	.word	0x00000570


	//----- nvinfo : EIATTR_CBANK_PARAM_SIZE
	.align		4
.L_37:
        /*0068*/ 	.byte	0x03, 0x19
        /*006a*/ 	.short	0x001c


	//----- nvinfo : EIATTR_PARAM_CBANK
	.align		4
        /*006c*/ 	.byte	0x04, 0x0a
        /*006e*/ 	.short	(.L_39 - .L_38)
	.align		4
.L_38:
        /*0070*/ 	.word	index@(.nv.constant0._Z19block_prefix_kernelPKfPfS1_i)
        /*0074*/ 	.short	0x0380
        /*0076*/ 	.short	0x001c


	//----- nvinfo : EIATTR_SW_WAR
	.align		4
.L_39:
        /*0078*/ 	.byte	0x04, 0x36
        /*007a*/ 	.short	(.L_41 - .L_40)
.L_40:
        /*007c*/ 	.word	0x00000008
.L_41:


//--------------------- .nv.callgraph             --------------------------
	.section	.nv.callgraph,"",@"SHT_CUDA_CALLGRAPH"
	.align	4
	.sectionentsize	8
	.align		4
        /*0000*/ 	.word	0x00000000
	.align		4
        /*0004*/ 	.word	0xffffffff
	.align		4
        /*0008*/ 	.word	0x00000000
	.align		4
        /*000c*/ 	.word	0xfffffffe
	.align		4
        /*0010*/ 	.word	0x00000000
	.align		4
        /*0014*/ 	.word	0xfffffffd
	.align		4
        /*0018*/ 	.word	0x00000000
	.align		4
        /*001c*/ 	.word	0xfffffffc


//--------------------- .text._Z17add_block_offsetsPfPKfi --------------------------
	.section	.text._Z17add_block_offsetsPfPKfi,"ax",@progbits
	.align	128
        .global         _Z17add_block_offsetsPfPKfi
        .type           _Z17add_block_offsetsPfPKfi,@function
        .size           _Z17add_block_offsetsPfPKfi,(.L_x_7 - _Z17add_block_offsetsPfPKfi)
        .other          _Z17add_block_offsetsPfPKfi,@"STO_CUDA_ENTRY STV_DEFAULT"
_Z17add_block_offsetsPfPKfi:
.text._Z17add_block_offsetsPfPKfi:
[----:B------:R-:W-:Y:S01]  /*0000*/  LDC R1, c[0x0][0x37c] ;  /* 0x0000df00ff017b82 */ /* 0x000fe20000000800 */
[----:B------:R-:W0:Y:S01]  /*0010*/  S2R R9, SR_CTAID.X ;  /* 0x0000000000097919 */ /* 0x000e220000002500 */
[----:B------:R-:W0:Y:S01]  /*0020*/  LDCU UR4, c[0x0][0x360] ;  /* 0x00006c00ff0477ac */ /* 0x000e220008000800 */
[----:B------:R-:W0:Y:S01]  /*0030*/  S2R R0, SR_TID.X ;  /* 0x0000000000007919 */ /* 0x000e220000002100 */
[----:B------:R-:W1:Y:S01]  /*0040*/  LDCU UR5, c[0x0][0x390] ;  /* 0x00007200ff0577ac */ /* 0x000e620008000800 */
[----:B0-----:R-:W-:-:S05]  /*0050*/  IMAD R7, R9, UR4, R0 ;  /* 0x0000000409077c24 */ /* 0x001fca000f8e0200 */
[----:B-1----:R-:W-:-:S13]  /*0060*/  ISETP.GE.AND P0, PT, R7, UR5, PT ;  /* 0x0000000507007c0c */ /* 0x002fda000bf06270 */
[----:B------:R-:W-:Y:S05]  /*0070*/  @P0 EXIT ;  /* 0x000000000000094d */ /* 0x000fea0003800000 */
[----:B------:R-:W-:Y:S01]  /*0080*/  ISETP.NE.AND P0, PT, R9, RZ, PT ;  /* 0x000000ff0900720c */ /* 0x000fe20003f05270 */
[----:B------:R-:W0:Y:S01]  /*0090*/  LDC.64 R4, c[0x0][0x380] ;  /* 0x0000e000ff047b82 */ /* 0x000e220000000a00 */
[----:B------:R-:W1:Y:S01]  /*00a0*/  LDCU.64 UR4, c[0x0][0x358] ;  /* 0x00006b00ff0477ac */ /* 0x000e620008000a00 */
[----:B------:R-:W-:-:S10]  /*00b0*/  HFMA2 R0, -RZ, RZ, 0, 0 ;  /* 0x00000000ff007431 */ /* 0x000fd400000001ff */
[----:B------:R-:W2:Y:S01]  /*00c0*/  @P0 LDC.64 R2, c[0x0][0x388] ;  /* 0x0000e200ff020b82 */ /* 0x000ea20000000a00 */
[----:B------:R-:W-:Y:S01]  /*00d0*/  @P0 IADD3 R9, PT, PT, R9, -0x1, RZ ;  /* 0xffffffff09090810 */ /* 0x000fe20007ffe0ff */
[----:B0-----:R-:W-:-:S05]  /*00e0*/  IMAD.WIDE R4, R7, 0x4, R4 ;  /* 0x0000000407047825 */ /* 0x001fca00078e0204 */
[----:B-1----:R-:W3:Y:S01]  /*00f0*/  LDG.E R7, desc[UR4][R4.64] ;  /* 0x0000000404077981 */ /* 0x002ee2000c1e1900 */
[----:B--2---:R-:W-:-:S05]  /*0100*/  @P0 IMAD.WIDE.U32 R2, R9, 0x4, R2 ;  /* 0x0000000409020825 */ /* 0x004fca00078e0002 */
[----:B------:R-:W3:Y:S02]  /*0110*/  @P0 LDG.E.CONSTANT R0, desc[UR4][R2.64] ;  /* 0x0000000402000981 */ /* 0x000ee4000c1e9900 */
[----:B---3--:R-:W-:-:S05]  /*0120*/  FADD R7, R7, R0 ;  /* 0x0000000007077221 */ /* 0x008fca0000000000 */
[----:B------:R-:W-:Y:S01]  /*0130*/  STG.E desc[UR4][R4.64], R7 ;  /* 0x0000000704007986 */ /* 0x000fe2000c101904 */
[----:B------:R-:W-:Y:S05]  /*0140*/  EXIT ;  /* 0x000000000000794d */ /* 0x000fea0003800000 */
.L_x_0:
[----:B------:R-:W-:-:S00]  /*0150*/  BRA `(.L_x_0) ;  /* 0xfffffffc00fc7947 */ /* 0x000fc0000383ffff */
[----:B------:R-:W-:-:S00]  /*0160*/  NOP ;  /* 0x0000000000007918 */ /* 0x000fc00000000000 */
        /* <DEDUP_REMOVED lines=9> */
.L_x_7:


//--------------------- .text._Z19block_prefix_kernelPKfPfS1_i --------------------------
	.section	.text._Z19block_prefix_kernelPKfPfS1_i,"ax",@progbits
	.align	128
        .global         _Z19block_prefix_kernelPKfPfS1_i
        .type           _Z19block_prefix_kernelPKfPfS1_i,@function
        .size           _Z19block_prefix_kernelPKfPfS1_i,(.L_x_8 - _Z19block_prefix_kernelPKfPfS1_i)
        .other          _Z19block_prefix_kernelPKfPfS1_i,@"STO_CUDA_ENTRY STV_DEFAULT"
_Z19block_prefix_kernelPKfPfS1_i:
.text._Z19block_prefix_kernelPKfPfS1_i:
[----:B------:R-:W-:Y:S01]  /*0000*/  LDC R1, c[0x0][0x37c] ;  /* 0x0000df00ff017b82 */ /* 0x000fe20000000800 */
[----:B------:R-:W0:Y:S07]  /*0010*/  S2R R3, SR_CTAID.X ;  /* 0x0000000000037919 */ /* 0x000e2e0000002500 */
[----:B------:R-:W0:Y:S01]  /*0020*/  LDC R2, c[0x0][0x360] ;  /* 0x0000d800ff027b82 */ /* 0x000e220000000800 */
[----:B------:R-:W1:Y:S01]  /*0030*/  LDCU UR4, c[0x0][0x398] ;  /* 0x00007300ff0477ac */ /* 0x000e620008000800 */
[----:B------:R-:W-:Y:S01]  /*0040*/  IMAD.MOV.U32 R4, RZ, RZ, RZ ;  /* 0x000000ffff047224 */ /* 0x000fe200078e00ff */
[----:B------:R-:W2:Y:S01]  /*0050*/  S2R R6, SR_TID.X ;  /* 0x0000000000067919 */ /* 0x000ea20000002100 */
[----:B------:R-:W3:Y:S04]  /*0060*/  S2R R12, SR_CgaCtaId ;  /* 0x00000000000c7919 */ /* 0x000ee80000008800 */
[----:B------:R-:W4:Y:S01]  /*0070*/  LDC R8, c[0x0][0x398] ;  /* 0x0000e600ff087b82 */ /* 0x000f220000000800 */
[----:B0-----:R-:W-:-:S04]  /*0080*/  IMAD R0, R3, R2, RZ ;  /* 0x0000000203007224 */ /* 0x001fc800078e02ff */
[----:B--2---:R-:W-:-:S05]  /*0090*/  IMAD.IADD R7, R0, 0x1, R6 ;  /* 0x0000000100077824 */ /* 0x004fca00078e0206 */
[----:B-1----:R-:W-:Y:S01]  /*00a0*/  ISETP.GE.AND P0, PT, R7, UR4, PT ;  /* 0x0000000407007c0c */ /* 0x002fe2000bf06270 */
[----:B------:R-:W0:-:S12]  /*00b0*/  LDCU.64 UR4, c[0x0][0x358] ;  /* 0x00006b00ff0477ac */ /* 0x000e180008000a00 */
[----:B------:R-:W1:Y:S02]  /*00c0*/  @!P0 LDC.64 R10, c[0x0][0x380] ;  /* 0x0000e000ff0a8b82 */ /* 0x000e640000000a00 */
[----:B-1----:R-:W-:-:S05]  /*00d0*/  @!P0 IMAD.WIDE R10, R7, 0x4, R10 ;  /* 0x00000004070a8825 */ /* 0x002fca00078e020a */
[----:B0-----:R-:W2:Y:S01]  /*00e0*/  @!P0 LDG.E.CONSTANT R4, desc[UR4][R10.64] ;  /* 0x000000040a048981 */ /* 0x001ea2000c1e9900 */
[----:B------:R-:W-:Y:S02]  /*00f0*/  MOV R5, 0x400 ;  /* 0x0000040000057802 */ /* 0x000fe40000000f00 */
[----:B------:R-:W-:Y:S02]  /*0100*/  ISETP.GE.U32.AND P2, PT, R2, 0x2, PT ;  /* 0x000000020200780c */ /* 0x000fe40003f46070 */
[----:B---3--:R-:W-:Y:S02]  /*0110*/  LEA R5, R12, R5, 0x18 ;  /* 0x000000050c057211 */ /* 0x008fe400078ec0ff */
[----:B------:R-:W-:Y:S02]  /*0120*/  ISETP.NE.AND P0, PT, R6, RZ, PT ;  /* 0x000000ff0600720c */ /* 0x000fe40003f05270 */
[----:B------:R-:W-:Y:S01]  /*0130*/  ISETP.GE.U32.AND P1, PT, R2, 0x2, PT ;  /* 0x000000020200780c */ /* 0x000fe20003f26070 */
[----:B------:R-:W-:-:S10]  /*0140*/  IMAD R9, R6, 0x4, R5 ;  /* 0x0000000406097824 */ /* 0x000fd400078e0205 */
[----:B------:R-:W-:Y:S01]  /*0150*/  @!P0 IMAD R16, R2, 0x4, R5 ;  /* 0x0000000402108824 */ /* 0x000fe200078e0205 */
[----:B--2---:R0:W-:Y:S01]  /*0160*/  STS [R9], R4 ;  /* 0x0000000409007388 */ /* 0x0041e20000000800 */
[----:B------:R-:W-:Y:S06]  /*0170*/  BAR.SYNC.DEFER_BLOCKING 0x0 ;  /* 0x0000000000007b1d */ /* 0x000fec0000010000 */
[----:B----4-:R-:W-:Y:S05]  /*0180*/  @!P2 BRA `(.L_x_1) ;  /* 0x00000000003ca947 */ /* 0x010fea0003800000 */
[----:B------:R-:W-:Y:S01]  /*0190*/  HFMA2 R11, -RZ, RZ, 0, 5.9604644775390625e-08 ;  /* 0x00000001ff0b7431 */ /* 0x000fe200000001ff */
[----:B------:R-:W-:-:S07]  /*01a0*/  LEA R10, R6, 0x2, 0x1 ;  /* 0x00000002060a7811 */ /* 0x000fce00078e08ff */
.L_x_2:
[----:B------:R-:W-:Y:S01]  /*01b0*/  IMAD R12, R10, R11, RZ ;  /* 0x0000000b0a0c7224 */ /* 0x000fe200078e02ff */
[----:B------:R-:W-:Y:S04]  /*01c0*/  BAR.SYNC.DEFER_BLOCKING 0x0 ;  /* 0x0000000000007b1d */ /* 0x000fe80000010000 */
[----:B------:R-:W-:-:S13]  /*01d0*/  ISETP.GT.AND P2, PT, R12, R2, PT ;  /* 0x000000020c00720c */ /* 0x000fda0003f44270 */
[----:B------:R-:W-:-:S04]  /*01e0*/  @!P2 IMAD.IADD R12, R12, 0x1, -R11 ;  /* 0x000000010c0ca824 */ /* 0x000fc800078e0a0b */
[----:B------:R-:W-:-:S04]  /*01f0*/  @!P2 IMAD R12, R12, 0x4, R5 ;  /* 0x000000040c0ca824 */ /* 0x000fc800078e0205 */
[C---:B------:R-:W-:Y:S01]  /*0200*/  @!P2 IMAD R13, R11.reuse, 0x4, R12 ;  /* 0x000000040b0da824 */ /* 0x040fe200078e020c */
[----:B------:R-:W-:Y:S01]  /*0210*/  SHF.L.U32 R11, R11, 0x1, RZ ;  /* 0x000000010b0b7819 */ /* 0x000fe200000006ff */
[----:B------:R-:W-:Y:S04]  /*0220*/  @!P2 LDS R12, [R12+-0x4] ;  /* 0xfffffc000c0ca984 */ /* 0x000fe80000000800 */
[----:B------:R-:W1:Y:S02]  /*0230*/  @!P2 LDS R15, [R13+-0x4] ;  /* 0xfffffc000d0fa984 */ /* 0x000e640000000800 */
[----:B-1----:R-:W-:-:S05]  /*0240*/  @!P2 FADD R14, R12, R15 ;  /* 0x0000000f0c0ea221 */ /* 0x002fca0000000000 */
[----:B------:R1:W-:Y:S01]  /*0250*/  @!P2 STS [R13+-0x4], R14 ;  /* 0xfffffc0e0d00a388 */ /* 0x0003e20000000800 */
[----:B------:R-:W-:-:S13]  /*0260*/  ISETP.GE.AND P2, PT, R11, R2, PT ;  /* 0x000000020b00720c */ /* 0x000fda0003f46270 */
[----:B-1----:R-:W-:Y:S05]  /*0270*/  @!P2 BRA `(.L_x_2) ;  /* 0xfffffffc00cca947 */ /* 0x002fea000383ffff */
.L_x_1:
[----:B------:R-:W-:Y:S06]  /*0280*/  BAR.SYNC.DEFER_BLOCKING 0x0 ;  /* 0x0000000000007b1d */ /* 0x000fec0000010000 */
[----:B------:R1:W-:Y:S01]  /*0290*/  @!P0 STS [R16+-0x4], RZ ;  /* 0xfffffcff10008388 */ /* 0x0003e20000000800 */
[----:B------:R-:W-:Y:S05]  /*02a0*/  @!P1 BRA `(.L_x_3) ;  /* 0x0000000000449947 */ /* 0x000fea0003800000 */
[----:B------:R-:W-:Y:S01]  /*02b0*/  LEA R18, R6, 0x2, 0x1 ;  /* 0x0000000206127811 */ /* 0x000fe200078e08ff */
[----:B------:R-:W-:-:S07]  /*02c0*/  IMAD.MOV.U32 R10, RZ, RZ, R2 ;  /* 0x000000ffff0a7224 */ /* 0x000fce00078e0002 */
.L_x_4:
[----:B------:R-:W-:Y:S01]  /*02d0*/  SHF.R.U32.HI R15, RZ, 0x1, R10 ;  /* 0x00000001ff0f7819 */ /* 0x000fe2000001160a */
[----:B------:R-:W-:Y:S04]  /*02e0*/  BAR.SYNC.DEFER_BLOCKING 0x0 ;  /* 0x0000000000007b1d */ /* 0x000fe80000010000 */
[----:B------:R-:W-:-:S05]  /*02f0*/  IMAD R12, R18, R15, RZ ;  /* 0x0000000f120c7224 */ /* 0x000fca00078e02ff */
[----:B------:R-:W-:-:S13]  /*0300*/  ISETP.GT.U32.AND P0, PT, R12, R2, PT ;  /* 0x000000020c00720c */ /* 0x000fda0003f04070 */
[----:B------:R-:W-:-:S04]  /*0310*/  @!P0 IMAD.IADD R12, R12, 0x1, -R15 ;  /* 0x000000010c0c8824 */ /* 0x000fc800078e0a0f */
[----:B------:R-:W-:-:S05]  /*0320*/  @!P0 IMAD R12, R12, 0x4, R5 ;  /* 0x000000040c0c8824 */ /* 0x000fca00078e0205 */
[----:B------:R-:W-:Y:S01]  /*0330*/  @!P0 LEA R13, R15, R12, 0x2 ;  /* 0x0000000c0f0d8211 */ /* 0x000fe200078e10ff */
[----:B------:R-:W-:Y:S04]  /*0340*/  @!P0 LDS R11, [R12+-0x4] ;  /* 0xfffffc000c0b8984 */ /* 0x000fe80000000800 */
[----:B------:R-:W1:Y:S02]  /*0350*/  @!P0 LDS R14, [R13+-0x4] ;  /* 0xfffffc000d0e8984 */ /* 0x000e640000000800 */
[----:B-1----:R-:W-:Y:S02]  /*0360*/  @!P0 FADD R16, R11, R14 ;  /* 0x0000000e0b108221 */ /* 0x002fe40000000000 */
[----:B------:R2:W-:Y:S04]  /*0370*/  @!P0 STS [R12+-0x4], R14 ;  /* 0xfffffc0e0c008388 */ /* 0x0005e80000000800 */
[----:B------:R2:W-:Y:S01]  /*0380*/  @!P0 STS [R13+-0x4], R16 ;  /* 0xfffffc100d008388 */ /* 0x0005e20000000800 */
[----:B------:R-:W-:Y:S01]  /*0390*/  ISETP.GT.U32.AND P0, PT, R10, 0x3, PT ;  /* 0x000000030a00780c */ /* 0x000fe20003f04070 */
[----:B------:R-:W-:-:S12]  /*03a0*/  IMAD.MOV.U32 R10, RZ, RZ, R15 ;  /* 0x000000ffff0a7224 */ /* 0x000fd800078e000f */
[----:B--2---:R-:W-:Y:S05]  /*03b0*/  @P0 BRA `(.L_x_4) ;  /* 0xfffffffc00c40947 */ /* 0x004fea000383ffff */
.L_x_3:
[----:B------:R-:W-:Y:S01]  /*03c0*/  BAR.SYNC.DEFER_BLOCKING 0x0 ;  /* 0x0000000000007b1d */ /* 0x000fe20000010000 */
[----:B------:R-:W-:Y:S02]  /*03d0*/  ISETP.GE.AND P0, PT, R7, R8, PT ;  /* 0x000000080700720c */ /* 0x000fe40003f06270 */
[----:B------:R-:W-:-:S11]  /*03e0*/  ISETP.NE.AND P1, PT, R6, RZ, PT ;  /* 0x000000ff0600720c */ /* 0x000fd60003f25270 */
[----:B------:R-:W2:Y:S01]  /*03f0*/  @!P0 LDC.64 R10, c[0x0][0x388] ;  /* 0x0000e200ff0a8b82 */ /* 0x000ea20000000a00 */
[----:B0-----:R-:W0:Y:S01]  /*0400*/  LDS R9, [R9] ;  /* 0x0000000009097984 */ /* 0x001e220000000800 */
[----:B--2---:R-:W-:-:S04]  /*0410*/  @!P0 IMAD.WIDE R6, R7, 0x4, R10 ;  /* 0x0000000407068825 */ /* 0x004fc800078e020a */
[----:B0-----:R-:W-:-:S05]  /*0420*/  FADD R11, R9, R4 ;  /* 0x00000004090b7221 */ /* 0x001fca0000000000 */
[----:B------:R0:W-:Y:S01]  /*0430*/  @!P0 STG.E desc[UR4][R6.64], R11 ;  /* 0x0000000b06008986 */ /* 0x0001e2000c101904 */
[----:B------:R-:W-:Y:S06]  /*0440*/  BAR.SYNC.DEFER_BLOCKING 0x0 ;  /* 0x0000000000007b1d */ /* 0x000fec0000010000 */
[----:B------:R-:W-:Y:S05]  /*0450*/  @P1 EXIT ;  /* 0x000000000000194d */ /* 0x000fea0003800000 */
[----:B0-----:R-:W0:Y:S01]  /*0460*/  LDC.64 R6, c[0x0][0x390] ;  /* 0x0000e400ff067b82 */ /* 0x001e220000000a00 */
[----:B------:R-:W-:Y:S01]  /*0470*/  IMAD.IADD R9, R8, 0x1, -R0 ;  /* 0x0000000108097824 */ /* 0x000fe200078e0a00 */
[----:B------:R-:W-:-:S04]  /*0480*/  MOV R11, RZ ;  /* 0x000000ff000b7202 */ /* 0x000fc80000000f00 */
[C---:B------:R-:W-:Y:S02]  /*0490*/  ISETP.NE.AND P0, PT, R9.reuse, RZ, PT ;  /* 0x000000ff0900720c */ /* 0x040fe40003f05270 */
[----:B------:R-:W-:Y:S01]  /*04a0*/  VIMNMX.U32 R9, PT, PT, R9, R2, PT ;  /* 0x0000000209097248 */ /* 0x000fe20003fe0000 */
[----:B0-----:R-:W-:-:S10]  /*04b0*/  IMAD.WIDE.U32 R2, R3, 0x4, R6 ;  /* 0x0000000403027825 */ /* 0x001fd400078e0006 */
[----:B------:R-:W-:Y:S05]  /*04c0*/  @!P0 BRA `(.L_x_5) ;  /* 0x0000000000248947 */ /* 0x000fea0003800000 */
[----:B------:R-:W0:Y:S01]  /*04d0*/  LDC.64 R6, c[0x0][0x380] ;  /* 0x0000e000ff067b82 */ /* 0x000e220000000a00 */
[----:B------:R-:W-:-:S04]  /*04e0*/  IADD3 R4, P0, PT, R0, R9, RZ ;  /* 0x0000000900047210 */ /* 0x000fc80007f1e0ff */
[----:B------:R-:W-:Y:S02]  /*04f0*/  LEA.HI.X.SX32 R0, R0, RZ, 0x1, P0 ;  /* 0x000000ff00007211 */ /* 0x000fe400000f0eff */
[----:B0-----:R-:W-:-:S04]  /*0500*/  LEA R6, P0, R4, R6, 0x2 ;  /* 0x0000000604067211 */ /* 0x001fc800078010ff */
[----:B------:R-:W-:-:S05]  /*0510*/  LEA.HI.X R7, R4, R7, R0, 0x2, P0 ;  /* 0x0000000704077211 */ /* 0x000fca00000f1400 */
[----:B------:R-:W2:Y:S01]  /*0520*/  LDG.E.CONSTANT R6, desc[UR4][R6.64+-0x4] ;  /* 0xfffffc0406067981 */ /* 0x000ea2000c1e9900 */
[----:B------:R-:W-:-:S06]  /*0530*/  IMAD R5, R9, 0x4, R5 ;  /* 0x0000000409057824 */ /* 0x000fcc00078e0205 */
[----:B------:R-:W2:Y:S02]  /*0540*/  LDS R5, [R5+-0x4] ;  /* 0xfffffc0005057984 */ /* 0x000ea40000000800 */
[----:B--2---:R-:W-:-:S07]  /*0550*/  FADD R11, R5, R6 ;  /* 0x00000006050b7221 */ /* 0x004fce0000000000 */
.L_x_5:
[----:B------:R-:W-:Y:S01]  /*0560*/  STG.E desc[UR4][R2.64], R11 ;  /* 0x0000000b02007986 */ /* 0x000fe2000c101904 */
[----:B------:R-:W-:Y:S05]  /*0570*/  EXIT ;  /* 0x000000000000794d */ /* 0x000fea0003800000 */
.L_x_6:
        /* <DEDUP_REMOVED lines=16> */
.L_x_8:


//--------------------- .nv.shared._Z17add_block_offsetsPfPKfi --------------------------
	.section	.nv.shared._Z17add_block_offsetsPfPKfi,"aw",@nobits
	.sectionflags	@""
	.align	16
	.zero		1024


//--------------------- .nv.shared.reserved.0     --------------------------
	.section	.nv.shared.reserved.0,"aw",@nobits
	.weak		__nv_reservedSMEM_offset_0_alias
	.size		__nv_reservedSMEM_offset_0_alias, 0, 64
	.other		__nv_reservedSMEM_offset_0_alias,@"STO_CUDA_RESERVED_SHARED STV_DEFAULT"
__nv_reservedSMEM_offset_0_alias:
	.zero		0
	.zero		64


//--------------------- .nv.shared._Z19block_prefix_kernelPKfPfS1_i --------------------------
	.section	.nv.shared._Z19block_prefix_kernelPKfPfS1_i,"aw",@nobits
	.sectionflags	@""
	.align	16
	.zero		1024


//--------------------- .nv.constant0._Z17add_block_offsetsPfPKfi --------------------------
	.section	.nv.constant0._Z17add_block_offsetsPfPKfi,"a",@progbits
	.sectionflags	@""
	.align	4
.nv.constant0._Z17add_block_offsetsPfPKfi:
	.zero		916


//--------------------- .nv.constant0._Z19block_prefix_kernelPKfPfS1_i --------------------------
	.section	.nv.constant0._Z19block_prefix_kernelPKfPfS1_i,"a",@progbits
	.sectionflags	@""
	.align	4
.nv.constant0._Z19block_prefix_kernelPKfPfS1_i:
	.zero		924


//--------------------- SYMBOLS --------------------------

	.type		.nv.reservedSmem.offset0,@object
	.size		.nv.reservedSmem.offset0,0x4
	.type		.nv.reservedSmem.cap,@object
	.size		.nv.reservedSmem.cap,0x4
